	.headerflags	@"EF_CUDA_TEXMODE_UNIFIED EF_CUDA_64BIT_ADDRESS EF_CUDA_ACCELERATORS EF_CUDA_SM90 EF_CUDA_VIRTUAL_SM(EF_CUDA_SM90)"
	.elftype	@"ET_EXEC"


//--------------------- .nv.info                  --------------------------
	.section	.nv.info,"",@"SHT_CUDA_INFO"
	.align	4


	//----- nvinfo : EIATTR_REGCOUNT
	.align		4
        /*0000*/ 	.byte	0x04, 0x2f
        /*0002*/ 	.short	(.L_3 - .L_2)
	.align		4
.L_2:
        /*0004*/ 	.word	index@(triton_poi_fused__native_batch_norm_legit_no_training_12)
        /*0008*/ 	.word	0x00000012


	//----- nvinfo : EIATTR_MIN_STACK_SIZE
	.align		4
.L_3:
        /*000c*/ 	.byte	0x04, 0x12
        /*000e*/ 	.short	(.L_5 - .L_4)
	.align		4
.L_4:
        /*0010*/ 	.word	index@(triton_poi_fused__native_batch_norm_legit_no_training_12)
        /*0014*/ 	.word	0x00000000


	//----- nvinfo : EIATTR_FRAME_SIZE
	.align		4
.L_5:
        /*0018*/ 	.byte	0x04, 0x11
        /*001a*/ 	.short	(.L_7 - .L_6)
	.align		4
.L_6:
        /*001c*/ 	.word	index@(triton_poi_fused__native_batch_norm_legit_no_training_12)
        /*0020*/ 	.word	0x00000000


	//----- nvinfo : EIATTR_MIN_STACK_SIZE
	.align		4
.L_7:
        /*0024*/ 	.byte	0x04, 0x12
        /*0026*/ 	.short	(.L_9 - .L_8)
	.align		4
.L_8:
        /*0028*/ 	.word	index@(triton_poi_fused__native_batch_norm_legit_no_training_12)
        /*002c*/ 	.word	0x00000000
.L_9:


//--------------------- .nv.info.triton_poi_fused__native_batch_norm_legit_no_training_12 --------------------------
	.section	.nv.info.triton_poi_fused__native_batch_norm_legit_no_training_12,"",@"SHT_CUDA_INFO"
	.sectionflags	@""
	.align	4


	//----- nvinfo : EIATTR_CUDA_API_VERSION
	.align		4
        /*0000*/ 	.byte	0x04, 0x37
        /*0002*/ 	.short	(.L_11 - .L_10)
.L_10:
        /*0004*/ 	.word	0x0000007c


	//----- nvinfo : EIATTR_KPARAM_INFO
	.align		4
.L_11:
        /*0008*/ 	.byte	0x04, 0x17
        /*000a*/ 	.short	(.L_13 - .L_12)
.L_12:
        /*000c*/ 	.word	0x00000000
        /*0010*/ 	.short	0x0006
        /*0012*/ 	.short	0x0030
        /*0014*/ 	.byte	0x00, 0xf0, 0x11, 0x00


	//----- nvinfo : EIATTR_KPARAM_INFO
	.align		4
.L_13:
        /*0018*/ 	.byte	0x04, 0x17
        /*001a*/ 	.short	(.L_15 - .L_14)
.L_14:
        /*001c*/ 	.word	0x00000000
        /*0020*/ 	.short	0x0005
        /*0022*/ 	.short	0x0028
        /*0024*/ 	.byte	0x00, 0xf4, 0x21, 0x00


	//----- nvinfo : EIATTR_KPARAM_INFO
	.align		4
.L_15:
        /*0028*/ 	.byte	0x04, 0x17
        /*002a*/ 	.short	(.L_17 - .L_16)
.L_16:
        /*002c*/ 	.word	0x00000000
        /*0030*/ 	.short	0x0004
        /*0032*/ 	.short	0x0020
        /*0034*/ 	.byte	0x00, 0xf4, 0x21, 0x00


	//----- nvinfo : EIATTR_KPARAM_INFO
	.align		4
.L_17:
        /*0038*/ 	.byte	0x04, 0x17
        /*003a*/ 	.short	(.L_19 - .L_18)
.L_18:
        /*003c*/ 	.word	0x00000000
        /*0040*/ 	.short	0x0003
        /*0042*/ 	.short	0x0018
        /*0044*/ 	.byte	0x00, 0xf4, 0x21, 0x00


	//----- nvinfo : EIATTR_KPARAM_INFO
	.align		4
.L_19:
        /*0048*/ 	.byte	0x04, 0x17
        /*004a*/ 	.short	(.L_21 - .L_20)
.L_20:
        /*004c*/ 	.word	0x00000000
        /*0050*/ 	.short	0x0002
        /*0052*/ 	.short	0x0010
        /*0054*/ 	.byte	0x00, 0xf4, 0x21, 0x00


	//----- nvinfo : EIATTR_KPARAM_INFO
	.align		4
.L_21:
        /*0058*/ 	.byte	0x04, 0x17
        /*005a*/ 	.short	(.L_23 - .L_22)
.L_22:
        /*005c*/ 	.word	0x00000000
        /*0060*/ 	.short	0x0001
        /*0062*/ 	.short	0x0008
        /*0064*/ 	.byte	0x00, 0xf4, 0x21, 0x00


	//----- nvinfo : EIATTR_KPARAM_INFO
	.align		4
.L_23:
        /*0068*/ 	.byte	0x04, 0x17
        /*006a*/ 	.short	(.L_25 - .L_24)
.L_24:
        /*006c*/ 	.word	0x00000000
        /*0070*/ 	.short	0x0000
        /*0072*/ 	.short	0x0000
        /*0074*/ 	.byte	0x00, 0xf4, 0x21, 0x00


	//----- nvinfo : EIATTR_SPARSE_MMA_MASK
	.align		4
.L_25:
        /*0078*/ 	.byte	0x03, 0x50
        /*007a*/ 	.short	0x0000


	//----- nvinfo : EIATTR_MAXREG_COUNT
	.align		4
        /*007c*/ 	.byte	0x03, 0x1b
        /*007e*/ 	.short	0x00ff


	//----- nvinfo : EIATTR_EXIT_INSTR_OFFSETS
	.align		4
        /*0080*/ 	.byte	0x04, 0x1c
        /*0082*/ 	.short	(.L_27 - .L_26)


	//   ....[0]....
.L_26:
        /*0084*/ 	.word	0x000002e0


	//   ....[1]....
        /*0088*/ 	.word	0x00000300


	//----- nvinfo : EIATTR_REQNTID
	.align		4
.L_27:
        /*008c*/ 	.byte	0x04, 0x10
        /*008e*/ 	.short	(.L_29 - .L_28)
.L_28:
        /*0090*/ 	.word	0x00000080
        /*0094*/ 	.word	0x00000001
        /*0098*/ 	.word	0x00000001


	//----- nvinfo : EIATTR_CBANK_PARAM_SIZE
	.align		4
.L_29:
        /*009c*/ 	.byte	0x03, 0x19
        /*009e*/ 	.short	0x0034


	//----- nvinfo : EIATTR_PARAM_CBANK
	.align		4
        /*00a0*/ 	.byte	0x04, 0x0a
        /*00a2*/ 	.short	(.L_31 - .L_30)
	.align		4
.L_30:
        /*00a4*/ 	.word	index@(.nv.constant0.triton_poi_fused__native_batch_norm_legit_no_training_12)
        /*00a8*/ 	.short	0x0210
        /*00aa*/ 	.short	0x0034


	//----- nvinfo : EIATTR_SW_WAR
	.align		4
.L_31:
        /*00ac*/ 	.byte	0x04, 0x36
        /*00ae*/ 	.short	(.L_33 - .L_32)
.L_32:
        /*00b0*/ 	.word	0x00000008
.L_33:


//--------------------- .nv.callgraph             --------------------------
	.section	.nv.callgraph,"",@"SHT_CUDA_CALLGRAPH"
	.align	4
	.sectionentsize	8
	.align		4
        /*0000*/ 	.word	0x00000000
	.align		4
        /*0004*/ 	.word	0xffffffff
	.align		4
        /*0008*/ 	.word	0x00000000
	.align		4
        /*000c*/ 	.word	0xfffffffe
	.align		4
        /*0010*/ 	.word	0x00000000
	.align		4
        /*0014*/ 	.word	0xfffffffd
	.align		4
        /*0018*/ 	.word	0x00000000
	.align		4
        /*001c*/ 	.word	0xfffffffc


//--------------------- .nv.constant4             --------------------------
	.section	.nv.constant4,"a",@progbits
	.align	8
	.align		8
.nv.constant4:
        /*0000*/ 	.dword	_$_str
	.align		8
        /*0008*/ 	.dword	_$_str_$_2


//--------------------- .text.triton_poi_fused__native_batch_norm_legit_no_training_12 --------------------------
	.section	.text.triton_poi_fused__native_batch_norm_legit_no_training_12,"ax",@progbits
	.align	128
        .global         triton_poi_fused__native_batch_norm_legit_no_training_12
        .type           triton_poi_fused__native_batch_norm_legit_no_training_12,@function
        .size           triton_poi_fused__native_batch_norm_legit_no_training_12,(.L_x_1 - triton_poi_fused__native_batch_norm_legit_no_training_12)
        .other          triton_poi_fused__native_batch_norm_legit_no_training_12,@"STO_CUDA_ENTRY STV_DEFAULT"
triton_poi_fused__native_batch_norm_legit_no_training_12:
.text.triton_poi_fused__native_batch_norm_legit_no_training_12:
[----:B------:R-:W0:Y:S01]  /*0000*/  LDC R1, c[0x0][0x28] ;  /* 0x00000a00ff017b82 */ /* 0x000e220000000800 */
[----:B------:R-:W1:Y:S07]  /*0010*/  S2R R0, SR_TID.X ;  /* 0x0000000000007919 */ /* 0x000e6e0000002100 */
[----:B------:R-:W2:Y:S01]  /*0020*/  LDC.64 R8, c[0x0][0x220] ;  /* 0x00008800ff087b82 */ /* 0x000ea20000000a00 */
[----:B------:R-:W-:Y:S01]  /*0030*/  HFMA2.MMA R14, -RZ, RZ, 0, 0 ;  /* 0x00000000ff0e7435 */ /* 0x000fe200000001ff */
[----:B------:R-:W-:Y:S01]  /*0040*/  ULDC.64 UR4, c[0x0][0x208] ;  /* 0x0000820000047ab9 */ /* 0x000fe20000000a00 */
[----:B------:R-:W3:Y:S05]  /*0050*/  S2R R3, SR_CTAID.X ;  /* 0x0000000000037919 */ /* 0x000eea0000002500 */
[----:B------:R-:W4:Y:S08]  /*0060*/  LDC.64 R4, c[0x0][0x210] ;  /* 0x00008400ff047b82 */ /* 0x000f300000000a00 */
[----:B------:R-:W5:Y:S08]  /*0070*/  LDC.64 R6, c[0x0][0x218] ;  /* 0x00008600ff067b82 */ /* 0x000f700000000a00 */
[----:B------:R-:W5:Y:S01]  /*0080*/  LDC.64 R10, c[0x0][0x228] ;  /* 0x00008a00ff0a7b82 */ /* 0x000f620000000a00 */
[----:B-1----:R-:W-:-:S07]  /*0090*/  LOP3.LUT R0, R0, 0x7f, RZ, 0xc0, !PT ;  /* 0x0000007f00007812 */ /* 0x002fce00078ec0ff */
[----:B------:R-:W1:Y:S01]  /*00a0*/  LDC.64 R12, c[0x0][0x230] ;  /* 0x00008c00ff0c7b82 */ /* 0x000e620000000a00 */
[----:B---3--:R-:W-:Y:S02]  /*00b0*/  SHF.R.S32.HI R2, RZ, 0x18, R3 ;  /* 0x00000018ff027819 */ /* 0x008fe40000011403 */
[----:B------:R-:W-:Y:S02]  /*00c0*/  LEA R0, R3, R0, 0x7 ;  /* 0x0000000003007211 */ /* 0x000fe400078e38ff */
[----:B------:R-:W-:Y:S02]  /*00d0*/  SGXT R3, R2, 0x1 ;  /* 0x000000010203781a */ /* 0x000fe40000000200 */
[----:B------:R-:W-:Y:S02]  /*00e0*/  ISETP.GE.AND P2, PT, R0, 0x80, PT ;  /* 0x000000800000780c */ /* 0x000fe40003f46270 */
[----:B------:R-:W-:-:S04]  /*00f0*/  LEA.HI R3, R3, R0, RZ, 0x5 ;  /* 0x0000000003037211 */ /* 0x000fc800078f28ff */
[----:B------:R-:W-:-:S04]  /*0100*/  LOP3.LUT R3, R3, 0xffffffe0, RZ, 0xc0, !PT ;  /* 0xffffffe003037812 */ /* 0x000fc800078ec0ff */
[----:B------:R-:W-:-:S05]  /*0110*/  IADD3 R15, R0, -R3, RZ ;  /* 0x80000003000f7210 */ /* 0x000fca0007ffe0ff */
[----:B--2---:R-:W-:-:S05]  /*0120*/  IMAD.WIDE R8, R15, 0x4, R8 ;  /* 0x000000040f087825 */ /* 0x004fca00078e0208 */
[----:B------:R2:W3:Y:S01]  /*0130*/  @!P2 LDG.E.EL R14, desc[UR4][R8.64] ;  /* 0x00000004080ea981 */ /* 0x0004e2000c2e1900 */
[----:B------:R-:W-:Y:S01]  /*0140*/  CS2R R2, SRZ ;  /* 0x0000000000027805 */ /* 0x000fe2000001ff00 */
[----:B----4-:R-:W-:-:S04]  /*0150*/  IMAD.WIDE R4, R0, 0x4, R4 ;  /* 0x0000000400047825 */ /* 0x010fc800078e0204 */
[C---:B-----5:R-:W-:Y:S01]  /*0160*/  IMAD.WIDE R6, R15.reuse, 0x4, R6 ;  /* 0x000000040f067825 */ /* 0x060fe200078e0206 */
[----:B------:R4:W5:Y:S03]  /*0170*/  @!P2 LDG.E R2, desc[UR4][R4.64] ;  /* 0x000000040402a981 */ /* 0x000966000c1e1900 */
[C---:B0-2---:R-:W-:Y:S01]  /*0180*/  IMAD.WIDE R8, R15.reuse, 0x4, R10 ;  /* 0x000000040f087825 */ /* 0x045fe200078e020a */
[----:B------:R0:W5:Y:S03]  /*0190*/  @!P2 LDG.E.EL R3, desc[UR4][R6.64] ;  /* 0x000000040603a981 */ /* 0x000166000c2e1900 */
[----:B-1----:R-:W-:Y:S01]  /*01a0*/  IMAD.WIDE R10, R15, 0x4, R12 ;  /* 0x000000040f0a7825 */ /* 0x002fe200078e020c */
[----:B------:R-:W-:Y:S01]  /*01b0*/  CS2R R12, SRZ ;  /* 0x00000000000c7805 */ /* 0x000fe2000001ff00 */
[----:B----4-:R-:W1:Y:S05]  /*01c0*/  LDC.64 R4, c[0x0][0x238] ;  /* 0x00008e00ff047b82 */ /* 0x010e6a0000000a00 */
[----:B------:R-:W2:Y:S04]  /*01d0*/  @!P2 LDG.E.EL R12, desc[UR4][R8.64] ;  /* 0x00000004080ca981 */ /* 0x000ea8000c2e1900 */
[----:B------:R-:W2:Y:S01]  /*01e0*/  @!P2 LDG.E.EL R13, desc[UR4][R10.64] ;  /* 0x000000040a0da981 */ /* 0x000ea2000c2e1900 */
[----:B0-----:R-:W-:Y:S01]  /*01f0*/  MOV R6, 0x3e800000 ;  /* 0x3e80000000067802 */ /* 0x001fe20000000f00 */
[----:B---3--:R-:W-:-:S04]  /*0200*/  FADD R14, R14, 0.0010000000474974513054 ;  /* 0x3a83126f0e0e7421 */ /* 0x008fc80000000000 */
[----:B------:R-:W0:Y:S01]  /*0210*/  MUFU.SQRT R15, R14 ;  /* 0x0000000e000f7308 */ /* 0x000e220000002000 */
[----:B-----5:R-:W-:Y:S01]  /*0220*/  FADD R2, -R3, R2 ;  /* 0x0000000203027221 */ /* 0x020fe20000000100 */
[C---:B0-----:R-:W-:Y:S02]  /*0230*/  FSETP.GT.AND P0, PT, R15.reuse, 8.50705917302346158658e+37, PT ;  /* 0x7e8000000f00780b */ /* 0x041fe40003f04000 */
[----:B------:R-:W-:Y:S02]  /*0240*/  FSETP.GEU.AND P1, PT, R15, 1.175494350822287508e-38, PT ;  /* 0x008000000f00780b */ /* 0x000fe40003f2e000 */
[----:B------:R-:W-:-:S09]  /*0250*/  FSEL R6, R6, 1, P0 ;  /* 0x3f80000006067808 */ /* 0x000fd20000000000 */
[----:B------:R-:W-:Y:S02]  /*0260*/  @P0 FMUL R15, R15, 0.25 ;  /* 0x3e8000000f0f0820 */ /* 0x000fe40000400000 */
[----:B------:R-:W-:Y:S02]  /*0270*/  @!P1 FMUL R6, R6, 16777216 ;  /* 0x4b80000006069820 */ /* 0x000fe40000400000 */
[----:B------:R-:W-:-:S06]  /*0280*/  @!P1 FMUL R15, R15, 16777216 ;  /* 0x4b8000000f0f9820 */ /* 0x000fcc0000400000 */
[----:B------:R-:W0:Y:S02]  /*0290*/  MUFU.RCP R15, R15 ;  /* 0x0000000f000f7308 */ /* 0x000e240000001000 */
[----:B0-----:R-:W-:-:S04]  /*02a0*/  FMUL R3, R15, R6 ;  /* 0x000000060f037220 */ /* 0x001fc80000400000 */
[----:B------:R-:W-:Y:S01]  /*02b0*/  FMUL R6, R2, R3 ;  /* 0x0000000302067220 */ /* 0x000fe20000400000 */
[----:B-1----:R-:W-:-:S04]  /*02c0*/  IMAD.WIDE R2, R0, 0x4, R4 ;  /* 0x0000000400027825 */ /* 0x002fc800078e0204 */
[----:B--2---:R-:W-:Y:S01]  /*02d0*/  FFMA R13, R6, R12, R13 ;  /* 0x0000000c060d7223 */ /* 0x004fe2000000000d */
[----:B------:R-:W-:Y:S06]  /*02e0*/  @P2 EXIT ;  /* 0x000000000000294d */ /* 0x000fec0003800000 */
[----:B------:R-:W-:Y:S01]  /*02f0*/  STG.E desc[UR4][R2.64], R13 ;  /* 0x0000000d02007986 */ /* 0x000fe2000c101904 */
[----:B------:R-:W-:Y:S05]  /*0300*/  EXIT ;  /* 0x000000000000794d */ /* 0x000fea0003800000 */
.L_x_0:
[----:B------:R-:W-:-:S00]  /*0310*/  BRA `(.L_x_0) ;  /* 0xfffffffc00fc7947 */ /* 0x000fc0000383ffff */
[----:B------:R-:W-:-:S00]  /*0320*/  NOP ;  /* 0x0000000000007918 */ /* 0x000fc00000000000 */
        /* <DEDUP_REMOVED lines=13> */
.L_x_1:


//--------------------- .nv.global.init           --------------------------
	.section	.nv.global.init,"aw",@progbits
.nv.global.init:
	.type		_$_str,@object
	.size		_$_str,(_$_str_$_2 - _$_str)
_$_str:
        /*0000*/ 	.byte	0x5f, 0x5f, 0x43, 0x55, 0x44, 0x41, 0x5f, 0x46, 0x54, 0x5a, 0x00
	.type		_$_str_$_2,@object
	.size		_$_str_$_2,(.L_1 - _$_str_$_2)
_$_str_$_2:
        /*000b*/ 	.byte	0x5f, 0x5f, 0x43, 0x55, 0x44, 0x41, 0x5f, 0x50, 0x52, 0x45, 0x43, 0x5f, 0x53, 0x51, 0x52, 0x54
        /*001b*/ 	.byte	0x00
.L_1:


//--------------------- .nv.constant0.triton_poi_fused__native_batch_norm_legit_no_training_12 --------------------------
	.section	.nv.constant0.triton_poi_fused__native_batch_norm_legit_no_training_12,"a",@progbits
	.sectionflags	@""
	.align	4
.nv.constant0.triton_poi_fused__native_batch_norm_legit_no_training_12:
	.zero		580
